//
// Generated by NVIDIA NVVM Compiler
//
// Compiler Build ID: CL-36424714
// Cuda compilation tools, release 13.0, V13.0.88
// Based on NVVM 20.0.0
//

.version 9.0
.target sm_100
.address_size 64

	// .globl	_Z15histogramKernelPKhPii
// _ZZ15histogramKernelPKhPiiE9localHist has been demoted

.visible .entry _Z15histogramKernelPKhPii(
	.param .u64 .ptr .align 1 _Z15histogramKernelPKhPii_param_0,
	.param .u64 .ptr .align 1 _Z15histogramKernelPKhPii_param_1,
	.param .u32 _Z15histogramKernelPKhPii_param_2
)
{
	.reg .pred 	%p<9>;
	.reg .b16 	%rs<6>;
	.reg .b32 	%r<54>;
	.reg .b64 	%rd<15>;
	// demoted variable
	.shared .align 4 .b8 _ZZ15histogramKernelPKhPiiE9localHist[1024];
	ld.param.u64 	%rd3, [_Z15histogramKernelPKhPii_param_0];
	ld.param.u64 	%rd2, [_Z15histogramKernelPKhPii_param_1];
	ld.param.u32 	%r14, [_Z15histogramKernelPKhPii_param_2];
	cvta.to.global.u64 	%rd1, %rd3;
	mov.u32 	%r1, %tid.x;
	mov.u32 	%r15, %ctaid.x;
	mov.u32 	%r16, %ntid.x;
	mad.lo.s32 	%r52, %r15, %r16, %r1;
	mov.u32 	%r17, %nctaid.x;
	mul.lo.s32 	%r3, %r16, %r17;
	setp.gt.u32 	%p1, %r1, 255;
	shl.b32 	%r18, %r1, 2;
	mov.u32 	%r19, _ZZ15histogramKernelPKhPiiE9localHist;
	add.s32 	%r4, %r19, %r18;
	@%p1 bra 	$L__BB0_2;
	mov.b32 	%r20, 0;
	st.shared.u32 	[%r4], %r20;
$L__BB0_2:
	bar.sync 	0;
	setp.ge.s32 	%p2, %r52, %r14;
	@%p2 bra 	$L__BB0_9;
	add.s32 	%r21, %r52, %r3;
	max.s32 	%r22, %r14, %r21;
	setp.lt.s32 	%p3, %r21, %r14;
	selp.u32 	%r23, 1, 0, %p3;
	add.s32 	%r24, %r21, %r23;
	sub.s32 	%r25, %r22, %r24;
	div.u32 	%r26, %r25, %r3;
	add.s32 	%r5, %r26, %r23;
	and.b32  	%r27, %r5, 3;
	setp.eq.s32 	%p4, %r27, 3;
	@%p4 bra 	$L__BB0_6;
	add.s32 	%r28, %r5, 1;
	and.b32  	%r29, %r28, 3;
	neg.s32 	%r50, %r29;
$L__BB0_5:
	.pragma "nounroll";
	cvt.s64.s32 	%rd4, %r52;
	add.s64 	%rd5, %rd1, %rd4;
	ld.global.u8 	%rs1, [%rd5];
	mul.wide.u16 	%r30, %rs1, 4;
	add.s32 	%r32, %r19, %r30;
	atom.shared.add.u32 	%r33, [%r32], 1;
	add.s32 	%r52, %r52, %r3;
	add.s32 	%r50, %r50, 1;
	setp.ne.s32 	%p5, %r50, 0;
	@%p5 bra 	$L__BB0_5;
$L__BB0_6:
	setp.lt.u32 	%p6, %r5, 3;
	@%p6 bra 	$L__BB0_9;
	cvt.s64.s32 	%rd8, %r3;
	shl.b32 	%r47, %r3, 2;
$L__BB0_8:
	cvt.s64.s32 	%rd6, %r52;
	add.s64 	%rd7, %rd1, %rd6;
	ld.global.u8 	%rs2, [%rd7];
	mul.wide.u16 	%r34, %rs2, 4;
	add.s32 	%r36, %r19, %r34;
	atom.shared.add.u32 	%r37, [%r36], 1;
	add.s64 	%rd9, %rd7, %rd8;
	ld.global.u8 	%rs3, [%rd9];
	mul.wide.u16 	%r38, %rs3, 4;
	add.s32 	%r39, %r19, %r38;
	atom.shared.add.u32 	%r40, [%r39], 1;
	add.s64 	%rd10, %rd9, %rd8;
	ld.global.u8 	%rs4, [%rd10];
	mul.wide.u16 	%r41, %rs4, 4;
	add.s32 	%r42, %r19, %r41;
	atom.shared.add.u32 	%r43, [%r42], 1;
	add.s64 	%rd11, %rd10, %rd8;
	ld.global.u8 	%rs5, [%rd11];
	mul.wide.u16 	%r44, %rs5, 4;
	add.s32 	%r45, %r19, %r44;
	atom.shared.add.u32 	%r46, [%r45], 1;
	add.s32 	%r52, %r47, %r52;
	setp.lt.s32 	%p7, %r52, %r14;
	@%p7 bra 	$L__BB0_8;
$L__BB0_9:
	setp.gt.u32 	%p8, %r1, 255;
	bar.sync 	0;
	@%p8 bra 	$L__BB0_11;
	cvta.to.global.u64 	%rd12, %rd2;
	mul.wide.u32 	%rd13, %r1, 4;
	add.s64 	%rd14, %rd12, %rd13;
	ld.shared.u32 	%r48, [%r4];
	atom.global.add.u32 	%r49, [%rd14], %r48;
$L__BB0_11:
	ret;

}
	// .globl	_Z21histogramKernelSimplePKhPii
.visible .entry _Z21histogramKernelSimplePKhPii(
	.param .u64 .ptr .align 1 _Z21histogramKernelSimplePKhPii_param_0,
	.param .u64 .ptr .align 1 _Z21histogramKernelSimplePKhPii_param_1,
	.param .u32 _Z21histogramKernelSimplePKhPii_param_2
)
{
	.reg .pred 	%p<2>;
	.reg .b32 	%r<8>;
	.reg .b64 	%rd<9>;

	ld.param.u64 	%rd1, [_Z21histogramKernelSimplePKhPii_param_0];
	ld.param.u64 	%rd2, [_Z21histogramKernelSimplePKhPii_param_1];
	ld.param.u32 	%r2, [_Z21histogramKernelSimplePKhPii_param_2];
	mov.u32 	%r3, %ctaid.x;
	mov.u32 	%r4, %ntid.x;
	mov.u32 	%r5, %tid.x;
	mad.lo.s32 	%r1, %r3, %r4, %r5;
	setp.ge.s32 	%p1, %r1, %r2;
	@%p1 bra 	$L__BB1_2;
	cvta.to.global.u64 	%rd3, %rd1;
	cvta.to.global.u64 	%rd4, %rd2;
	cvt.s64.s32 	%rd5, %r1;
	add.s64 	%rd6, %rd3, %rd5;
	ld.global.u8 	%r6, [%rd6];
	mul.wide.u32 	%rd7, %r6, 4;
	add.s64 	%rd8, %rd4, %rd7;
	atom.global.add.u32 	%r7, [%rd8], 1;
$L__BB1_2:
	ret;

}


// ===== COMPILED SASS (sm_100) =====

	.target	sm_100

	.elftype	@"ET_EXEC"


//--------------------- .note.nv.tkinfo           --------------------------
	.section	.note.nv.tkinfo,"",@"SHT_NOTE"
	.sectionflags	@"SHF_NOTE_NV_TKINFO"
	.tkinfo
        /*0018*/ 	.word	0x00000002
        /*0030*/ 	.string	""
        /*0030*/ 	.string	"ptxas"
        /*0030*/ 	.string	"Cuda compilation tools, release 13.0, V13.0.88"
        /*0030*/ 	.string	"Build cuda_13.0.r13.0/compiler.36424714_0"
        /*0030*/ 	.string	"-arch sm_100 -m 64 "



//--------------------- .note.nv.cuinfo           --------------------------
	.section	.note.nv.cuinfo,"",@"SHT_NOTE"
	.sectionflags	@"SHF_NOTE_NV_CUINFO"
        /*0018*/ 	.short	0x0002
        /*001a*/ 	.short	0x0064
        /*001c*/ 	.short	0x0082
	.zero		2


//--------------------- .nv.info                  --------------------------
	.section	.nv.info,"",@"SHT_CUDA_INFO"
	.align	4


	//----- nvinfo : EIATTR_REGCOUNT
	.align		4
        /*0000*/ 	.byte	0x04, 0x2f
        /*0002*/ 	.short	(.L_1 - .L_0)
	.align		4
.L_0:
        /*0004*/ 	.word	index@(_Z15histogramKernelPKhPii)
        /*0008*/ 	.word	0x00000014


	//----- nvinfo : EIATTR_FRAME_SIZE
	.align		4
.L_1:
        /*000c*/ 	.byte	0x04, 0x11
        /*000e*/ 	.short	(.L_3 - .L_2)
	.align		4
.L_2:
        /*0010*/ 	.word	index@(_Z15histogramKernelPKhPii)
        /*0014*/ 	.word	0x00000000


	//----- nvinfo : EIATTR_REGCOUNT
	.align		4
.L_3:
        /*0018*/ 	.byte	0x04, 0x2f
        /*001a*/ 	.short	(.L_5 - .L_4)
	.align		4
.L_4:
        /*001c*/ 	.word	index@(_Z21histogramKernelSimplePKhPii)
        /*0020*/ 	.word	0x0000000a


	//----- nvinfo : EIATTR_FRAME_SIZE
	.align		4
.L_5:
        /*0024*/ 	.byte	0x04, 0x11
        /*0026*/ 	.short	(.L_7 - .L_6)
	.align		4
.L_6:
        /*0028*/ 	.word	index@(_Z21histogramKernelSimplePKhPii)
        /*002c*/ 	.word	0x00000000


	//----- nvinfo : EIATTR_MIN_STACK_SIZE
	.align		4
.L_7:
        /*0030*/ 	.byte	0x04, 0x12
        /*0032*/ 	.short	(.L_9 - .L_8)
	.align		4
.L_8:
        /*0034*/ 	.word	index@(_Z21histogramKernelSimplePKhPii)
        /*0038*/ 	.word	0x00000000


	//----- nvinfo : EIATTR_MIN_STACK_SIZE
	.align		4
.L_9:
        /*003c*/ 	.byte	0x04, 0x12
        /*003e*/ 	.short	(.L_11 - .L_10)
	.align		4
.L_10:
        /*0040*/ 	.word	index@(_Z15histogramKernelPKhPii)
        /*0044*/ 	.word	0x00000000
.L_11:


//--------------------- .nv.compat                --------------------------
	.section	.nv.compat,"",@"SHT_CUDA_COMPAT_INFO"
	.align	4
        /*0000*/ 	.byte	0x02, 0x09, 0x00, 0x00, 0x02, 0x02, 0x01, 0x00, 0x02, 0x05, 0x05, 0x00, 0x03, 0x07, 0x01, 0x01
        /*0010*/ 	.byte	0x02, 0x03, 0x00, 0x00, 0x02, 0x06, 0x01, 0x00, 0x04, 0x0b, 0x08, 0x00, 0x09, 0x00, 0x00, 0x00
        /*0020*/ 	.byte	0x00, 0x00, 0x00, 0x00


//--------------------- .nv.info._Z21histogramKernelSimplePKhPii --------------------------
	.section	.nv.info._Z21histogramKernelSimplePKhPii,"",@"SHT_CUDA_INFO"
	.sectionflags	@""
	.align	4


	//----- nvinfo : EIATTR_CUDA_API_VERSION
	.align		4
        /*0000*/ 	.byte	0x04, 0x37
        /*0002*/ 	.short	(.L_13 - .L_12)
.L_12:
        /*0004*/ 	.word	0x00000082


	//----- nvinfo : EIATTR_KPARAM_INFO
	.align		4
.L_13:
        /*0008*/ 	.byte	0x04, 0x17
        /*000a*/ 	.short	(.L_15 - .L_14)
.L_14:
        /*000c*/ 	.word	0x00000000
        /*0010*/ 	.short	0x0002
        /*0012*/ 	.short	0x0010
        /*0014*/ 	.byte	0x00, 0xf0, 0x11, 0x00


	//----- nvinfo : EIATTR_KPARAM_INFO
	.align		4
.L_15:
        /*0018*/ 	.byte	0x04, 0x17
        /*001a*/ 	.short	(.L_17 - .L_16)
.L_16:
        /*001c*/ 	.word	0x00000000
        /*0020*/ 	.short	0x0001
        /*0022*/ 	.short	0x0008
        /*0024*/ 	.byte	0x00, 0xf5, 0x21, 0x00


	//----- nvinfo : EIATTR_KPARAM_INFO
	.align		4
.L_17:
        /*0028*/ 	.byte	0x04, 0x17
        /*002a*/ 	.short	(.L_19 - .L_18)
.L_18:
        /*002c*/ 	.word	0x00000000
        /*0030*/ 	.short	0x0000
        /*0032*/ 	.short	0x0000
        /*0034*/ 	.byte	0x00, 0xf5, 0x21, 0x00


	//----- nvinfo : EIATTR_SPARSE_MMA_MASK
	.align		4
.L_19:
        /*0038*/ 	.byte	0x03, 0x50
        /*003a*/ 	.short	0x0000


	//----- nvinfo : EIATTR_MAXREG_COUNT
	.align		4
        /*003c*/ 	.byte	0x03, 0x1b
        /*003e*/ 	.short	0x00ff


	//----- nvinfo : EIATTR_MERCURY_ISA_VERSION
	.align		4
        /*0040*/ 	.byte	0x03, 0x5f
        /*0042*/ 	.short	0x0101


	//----- nvinfo : EIATTR_VRC_CTA_INIT_COUNT
	.align		4
        /*0044*/ 	.byte	0x02, 0x4a
	.zero		1
	.zero		1


	//----- nvinfo : EIATTR_EXIT_INSTR_OFFSETS
	.align		4
        /*0048*/ 	.byte	0x04, 0x1c
        /*004a*/ 	.short	(.L_21 - .L_20)


	//   ....[0]....
.L_20:
        /*004c*/ 	.word	0x00000070


	//   ....[1]....
        /*0050*/ 	.word	0x00000110


	//----- nvinfo : EIATTR_CBANK_PARAM_SIZE
	.align		4
.L_21:
        /*0054*/ 	.byte	0x03, 0x19
        /*0056*/ 	.short	0x0014


	//----- nvinfo : EIATTR_PARAM_CBANK
	.align		4
        /*0058*/ 	.byte	0x04, 0x0a
        /*005a*/ 	.short	(.L_23 - .L_22)
	.align		4
.L_22:
        /*005c*/ 	.word	index@(.nv.constant0._Z21histogramKernelSimplePKhPii)
        /*0060*/ 	.short	0x0380
        /*0062*/ 	.short	0x0014


	//----- nvinfo : EIATTR_SW_WAR
	.align		4
.L_23:
        /*0064*/ 	.byte	0x04, 0x36
        /*0066*/ 	.short	(.L_25 - .L_24)
.L_24:
        /*0068*/ 	.word	0x00000008
.L_25:


//--------------------- .nv.info._Z15histogramKernelPKhPii --------------------------
	.section	.nv.info._Z15histogramKernelPKhPii,"",@"SHT_CUDA_INFO"
	.sectionflags	@""
	.align	4


	//----- nvinfo : EIATTR_CUDA_API_VERSION
	.align		4
        /*0000*/ 	.byte	0x04, 0x37
        /*0002*/ 	.short	(.L_27 - .L_26)
.L_26:
        /*0004*/ 	.word	0x00000082


	//----- nvinfo : EIATTR_KPARAM_INFO
	.align		4
.L_27:
        /*0008*/ 	.byte	0x04, 0x17
        /*000a*/ 	.short	(.L_29 - .L_28)
.L_28:
        /*000c*/ 	.word	0x00000000
        /*0010*/ 	.short	0x0002
        /*0012*/ 	.short	0x0010
        /*0014*/ 	.byte	0x00, 0xf0, 0x11, 0x00


	//----- nvinfo : EIATTR_KPARAM_INFO
	.align		4
.L_29:
        /*0018*/ 	.byte	0x04, 0x17
        /*001a*/ 	.short	(.L_31 - .L_30)
.L_30:
        /*001c*/ 	.word	0x00000000
        /*0020*/ 	.short	0x0001
        /*0022*/ 	.short	0x0008
        /*0024*/ 	.byte	0x00, 0xf5, 0x21, 0x00


	//----- nvinfo : EIATTR_KPARAM_INFO
	.align		4
.L_31:
        /*0028*/ 	.byte	0x04, 0x17
        /*002a*/ 	.short	(.L_33 - .L_32)
.L_32:
        /*002c*/ 	.word	0x00000000
        /*0030*/ 	.short	0x0000
        /*0032*/ 	.short	0x0000
        /*0034*/ 	.byte	0x00, 0xf5, 0x21, 0x00


	//----- nvinfo : EIATTR_SPARSE_MMA_MASK
	.align		4
.L_33:
        /*0038*/ 	.byte	0x03, 0x50
        /*003a*/ 	.short	0x0000


	//----- nvinfo : EIATTR_MAXREG_COUNT
	.align		4
        /*003c*/ 	.byte	0x03, 0x1b
        /*003e*/ 	.short	0x00ff


	//----- nvinfo : EIATTR_NUM_BARRIERS
	.align		4
        /*0040*/ 	.byte	0x02, 0x4c
        /*0042*/ 	.byte	0x01
	.zero		1


	//----- nvinfo : EIATTR_MERCURY_ISA_VERSION
	.align		4
        /*0044*/ 	.byte	0x03, 0x5f
        /*0046*/ 	.short	0x0101


	//----- nvinfo : EIATTR_VRC_CTA_INIT_COUNT
	.align		4
        /*0048*/ 	.byte	0x02, 0x4a
	.zero		1
	.zero		1


	//----- nvinfo : EIATTR_EXIT_INSTR_OFFSETS
	.align		4
        /*004c*/ 	.byte	0x04, 0x1c
        /*004e*/ 	.short	(.L_35 - .L_34)


	//   ....[0]....
.L_34:
        /*0050*/ 	.word	0x000005a0


	//   ....[1]....
        /*0054*/ 	.word	0x000005f0


	//----- nvinfo : EIATTR_CRS_STACK_SIZE
	.align		4
.L_35:
        /*0058*/ 	.byte	0x04, 0x1e
        /*005a*/ 	.short	(.L_37 - .L_36)
.L_36:
        /*005c*/ 	.word	0x00000000


	//----- nvinfo : EIATTR_CBANK_PARAM_SIZE
	.align		4
.L_37:
        /*0060*/ 	.byte	0x03, 0x19
        /*0062*/ 	.short	0x0014


	//----- nvinfo : EIATTR_PARAM_CBANK
	.align		4
        /*0064*/ 	.byte	0x04, 0x0a
        /*0066*/ 	.short	(.L_39 - .L_38)
	.align		4
.L_38:
        /*0068*/ 	.word	index@(.nv.constant0._Z15histogramKernelPKhPii)
        /*006c*/ 	.short	0x0380
        /*006e*/ 	.short	0x0014


	//----- nvinfo : EIATTR_SW_WAR
	.align		4
.L_39:
        /*0070*/ 	.byte	0x04, 0x36
        /*0072*/ 	.short	(.L_41 - .L_40)
.L_40:
        /*0074*/ 	.word	0x00000008
.L_41:


//--------------------- .nv.callgraph             --------------------------
	.section	.nv.callgraph,"",@"SHT_CUDA_CALLGRAPH"
	.align	4
	.sectionentsize	8
	.align		4
        /*0000*/ 	.word	0x00000000
	.align		4
        /*0004*/ 	.word	0xffffffff
	.align		4
        /*0008*/ 	.word	0x00000000
	.align		4
        /*000c*/ 	.word	0xfffffffe
	.align		4
        /*0010*/ 	.word	0x00000000
	.align		4
        /*0014*/ 	.word	0xfffffffd
	.align		4
        /*0018*/ 	.word	0x00000000
	.align		4
        /*001c*/ 	.word	0xfffffffc


//--------------------- .text._Z21histogramKernelSimplePKhPii --------------------------
	.section	.text._Z21histogramKernelSimplePKhPii,"ax",@progbits
	.align	128
        .global         _Z21histogramKernelSimplePKhPii
        .type           _Z21histogramKernelSimplePKhPii,@function
        .size           _Z21histogramKernelSimplePKhPii,(.L_x_8 - _Z21histogramKernelSimplePKhPii)
        .other          _Z21histogramKernelSimplePKhPii,@"STO_CUDA_ENTRY STV_DEFAULT"
_Z21histogramKernelSimplePKhPii:
.text._Z21histogramKernelSimplePKhPii:
[----:B------:R-:W-:Y:S01]  /*0000*/  LDC R1, c[0x0][0x37c] ;  /* 0x0000df00ff017b82 */ /* 0x000fe20000000800 */
[----:B------:R-:W0:Y:S07]  /*0010*/  S2R R3, SR_TID.X ;  /* 0x0000000000037919 */ /* 0x000e2e0000002100 */
[----:B------:R-:W0:Y:S01]  /*0020*/  S2UR UR4, SR_CTAID.X ;  /* 0x00000000000479c3 */ /* 0x000e220000002500 */
[----:B------:R-:W1:Y:S07]  /*0030*/  LDCU UR5, c[0x0][0x390] ;  /* 0x00007200ff0577ac */ /* 0x000e6e0008000800 */
[----:B------:R-:W0:Y:S02]  /*0040*/  LDC R0, c[0x0][0x360] ;  /* 0x0000d800ff007b82 */ /* 0x000e240000000800 */
[----:B0-----:R-:W-:-:S05]  /*0050*/  IMAD R0, R0, UR4, R3 ;  /* 0x0000000400007c24 */ /* 0x001fca000f8e0203 */
[----:B-1----:R-:W-:-:S13]  /*0060*/  ISETP.GE.AND P0, PT, R0, UR5, PT ;  /* 0x0000000500007c0c */ /* 0x002fda000bf06270 */
[----:B------:R-:W-:Y:S05]  /*0070*/  @P0 EXIT ;  /* 0x000000000000094d */ /* 0x000fea0003800000 */
[----:B------:R-:W0:Y:S01]  /*0080*/  LDCU.64 UR6, c[0x0][0x380] ;  /* 0x00007000ff0677ac */ /* 0x000e220008000a00 */
[----:B------:R-:W1:Y:S01]  /*0090*/  LDC.64 R2, c[0x0][0x388] ;  /* 0x0000e200ff027b82 */ /* 0x000e620000000a00 */
[----:B------:R-:W2:Y:S01]  /*00a0*/  LDCU.64 UR4, c[0x0][0x358] ;  /* 0x00006b00ff0477ac */ /* 0x000ea20008000a00 */
[----:B0-----:R-:W-:-:S04]  /*00b0*/  IADD3 R4, P0, PT, R0, UR6, RZ ;  /* 0x0000000600047c10 */ /* 0x001fc8000ff1e0ff */
[----:B------:R-:W-:-:S06]  /*00c0*/  LEA.HI.X.SX32 R5, R0, UR7, 0x1, P0 ;  /* 0x0000000700057c11 */ /* 0x000fcc00080f0eff */
[----:B--2---:R-:W1:Y:S01]  /*00d0*/  LDG.E.U8 R5, desc[UR4][R4.64] ;  /* 0x0000000404057981 */ /* 0x004e62000c1e1100 */
[----:B------:R-:W-:Y:S02]  /*00e0*/  HFMA2 R7, -RZ, RZ, 0, 5.9604644775390625e-08 ;  /* 0x00000001ff077431 */ /* 0x000fe400000001ff */
[----:B-1----:R-:W-:-:S05]  /*00f0*/  IMAD.WIDE.U32 R2, R5, 0x4, R2 ;  /* 0x0000000405027825 */ /* 0x002fca00078e0002 */
[----:B------:R-:W-:Y:S01]  /*0100*/  REDG.E.ADD.STRONG.GPU desc[UR4][R2.64], R7 ;  /* 0x000000070200798e */ /* 0x000fe2000c12e104 */
[----:B------:R-:W-:Y:S05]  /*0110*/  EXIT ;  /* 0x000000000000794d */ /* 0x000fea0003800000 */
.L_x_0:
[----:B------:R-:W-:-:S00]  /*0120*/  BRA `(.L_x_0) ;  /* 0xfffffffc00fc7947 */ /* 0x000fc0000383ffff */
[----:B------:R-:W-:-:S00]  /*0130*/  NOP ;  /* 0x0000000000007918 */ /* 0x000fc00000000000 */
        /* <DEDUP_REMOVED lines=12> */
.L_x_8:


//--------------------- .text._Z15histogramKernelPKhPii --------------------------
	.section	.text._Z15histogramKernelPKhPii,"ax",@progbits
	.align	128
        .global         _Z15histogramKernelPKhPii
        .type           _Z15histogramKernelPKhPii,@function
        .size           _Z15histogramKernelPKhPii,(.L_x_9 - _Z15histogramKernelPKhPii)
        .other          _Z15histogramKernelPKhPii,@"STO_CUDA_ENTRY STV_DEFAULT"
_Z15histogramKernelPKhPii:
.text._Z15histogramKernelPKhPii:
[----:B------:R-:W-:Y:S01]  /*0000*/  LDC R1, c[0x0][0x37c] ;  /* 0x0000df00ff017b82 */ /* 0x000fe20000000800 */
[----:B------:R-:W0:Y:S07]  /*0010*/  S2R R0, SR_TID.X ;  /* 0x0000000000007919 */ /* 0x000e2e0000002100 */
[----:B------:R-:W1:Y:S01]  /*0020*/  S2UR UR5, SR_CgaCtaId ;  /* 0x00000000000579c3 */ /* 0x000e620000008800 */
[----:B------:R-:W2:Y:S01]  /*0030*/  LDCU UR7, c[0x0][0x390] ;  /* 0x00007200ff0777ac */ /* 0x000ea20008000800 */
[----:B------:R-:W-:Y:S01]  /*0040*/  BSSY.RECONVERGENT B0, `(.L_x_1) ;  /* 0x0000054000007945 */ /* 0x000fe20003800200 */
[----:B------:R-:W-:Y:S01]  /*0050*/  UMOV UR4, 0x400 ;  /* 0x0000040000047882 */ /* 0x000fe20000000000 */
[----:B------:R-:W3:Y:S04]  /*0060*/  LDCU.64 UR8, c[0x0][0x358] ;  /* 0x00006b00ff0877ac */ /* 0x000ee80008000a00 */
[----:B------:R-:W4:Y:S01]  /*0070*/  S2UR UR6, SR_CTAID.X ;  /* 0x00000000000679c3 */ /* 0x000f220000002500 */
[----:B------:R-:W2:Y:S01]  /*0080*/  LDCU.64 UR10, c[0x0][0x380] ;  /* 0x00007000ff0a77ac */ /* 0x000ea20008000a00 */
[----:B------:R-:W2:Y:S06]  /*0090*/  LDCU.64 UR12, c[0x0][0x380] ;  /* 0x00007000ff0c77ac */ /* 0x000eac0008000a00 */
[----:B------:R-:W4:Y:S01]  /*00a0*/  LDC R5, c[0x0][0x360] ;  /* 0x0000d800ff057b82 */ /* 0x000f220000000800 */
[----:B-1----:R-:W-:Y:S01]  /*00b0*/  ULEA UR4, UR5, UR4, 0x18 ;  /* 0x0000000405047291 */ /* 0x002fe2000f8ec0ff */
[----:B------:R-:W1:Y:S01]  /*00c0*/  LDCU UR5, c[0x0][0x370] ;  /* 0x00006e00ff0577ac */ /* 0x000e620008000800 */
[----:B0-----:R-:W-:-:S04]  /*00d0*/  ISETP.GT.U32.AND P0, PT, R0, 0xff, PT ;  /* 0x000000ff0000780c */ /* 0x001fc80003f04070 */
[----:B------:R-:W-:Y:S01]  /*00e0*/  LEA R2, R0, UR4, 0x2 ;  /* 0x0000000400027c11 */ /* 0x000fe2000f8e10ff */
[----:B----4-:R-:W-:-:S08]  /*00f0*/  IMAD R3, R5, UR6, R0 ;  /* 0x0000000605037c24 */ /* 0x010fd0000f8e0200 */
[----:B------:R0:W-:Y:S01]  /*0100*/  @!P0 STS [R2], RZ ;  /* 0x000000ff02008388 */ /* 0x0001e20000000800 */
[----:B------:R-:W-:Y:S01]  /*0110*/  BAR.SYNC.DEFER_BLOCKING 0x0 ;  /* 0x0000000000007b1d */ /* 0x000fe20000010000 */
[----:B--2---:R-:W-:Y:S01]  /*0120*/  ISETP.GE.AND P1, PT, R3, UR7, PT ;  /* 0x0000000703007c0c */ /* 0x004fe2000bf26270 */
[----:B-1----:R-:W-:-:S12]  /*0130*/  IMAD R4, R5, UR5, RZ ;  /* 0x0000000505047c24 */ /* 0x002fd8000f8e02ff */
[----:B0--3--:R-:W-:Y:S05]  /*0140*/  @P1 BRA `(.L_x_2) ;  /* 0x00000004000c1947 */ /* 0x009fea0003800000 */
[----:B------:R-:W0:Y:S01]  /*0150*/  I2F.U32.RP R10, R4 ;  /* 0x00000004000a7306 */ /* 0x000e220000209000 */
[C---:B------:R-:W-:Y:S01]  /*0160*/  IMAD.IADD R5, R4.reuse, 0x1, R3 ;  /* 0x0000000104057824 */ /* 0x040fe200078e0203 */
[----:B------:R-:W-:Y:S01]  /*0170*/  ISETP.NE.U32.AND P3, PT, R4, RZ, PT ;  /* 0x000000ff0400720c */ /* 0x000fe20003f65070 */
[----:B------:R-:W-:Y:S01]  /*0180*/  IMAD.MOV R11, RZ, RZ, -R4 ;  /* 0x000000ffff0b7224 */ /* 0x000fe200078e0a04 */
[----:B------:R-:W-:Y:S02]  /*0190*/  BSSY.RECONVERGENT B1, `(.L_x_3) ;  /* 0x0000025000017945 */ /* 0x000fe40003800200 */
[C---:B------:R-:W-:Y:S02]  /*01a0*/  ISETP.GE.AND P1, PT, R5.reuse, UR7, PT ;  /* 0x0000000705007c0c */ /* 0x040fe4000bf26270 */
[----:B------:R-:W-:Y:S02]  /*01b0*/  VIMNMX R8, PT, PT, R5, UR7, !PT ;  /* 0x0000000705087c48 */ /* 0x000fe4000ffe0100 */
[----:B------:R-:W-:-:S04]  /*01c0*/  SEL R9, RZ, 0x1, P1 ;  /* 0x00000001ff097807 */ /* 0x000fc80000800000 */
[----:B------:R-:W-:Y:S01]  /*01d0*/  IADD3 R5, PT, PT, R8, -R5, -R9 ;  /* 0x8000000508057210 */ /* 0x000fe20007ffe809 */
[----:B0-----:R-:W0:Y:S02]  /*01e0*/  MUFU.RCP R10, R10 ;  /* 0x0000000a000a7308 */ /* 0x001e240000001000 */
[----:B0-----:R-:W-:-:S06]  /*01f0*/  VIADD R6, R10, 0xffffffe ;  /* 0x0ffffffe0a067836 */ /* 0x001fcc0000000000 */
[----:B------:R0:W1:Y:S02]  /*0200*/  F2I.FTZ.U32.TRUNC.NTZ R7, R6 ;  /* 0x0000000600077305 */ /* 0x000064000021f000 */
[----:B0-----:R-:W-:Y:S02]  /*0210*/  IMAD.MOV.U32 R6, RZ, RZ, RZ ;  /* 0x000000ffff067224 */ /* 0x001fe400078e00ff */
[----:B-1----:R-:W-:-:S04]  /*0220*/  IMAD R11, R11, R7, RZ ;  /* 0x000000070b0b7224 */ /* 0x002fc800078e02ff */
[----:B------:R-:W-:-:S06]  /*0230*/  IMAD.HI.U32 R10, R7, R11, R6 ;  /* 0x0000000b070a7227 */ /* 0x000fcc00078e0006 */
[----:B------:R-:W-:-:S04]  /*0240*/  IMAD.HI.U32 R10, R10, R5, RZ ;  /* 0x000000050a0a7227 */ /* 0x000fc800078e00ff */
[----:B------:R-:W-:-:S04]  /*0250*/  IMAD.MOV R6, RZ, RZ, -R10 ;  /* 0x000000ffff067224 */ /* 0x000fc800078e0a0a */
[----:B------:R-:W-:-:S05]  /*0260*/  IMAD R5, R4, R6, R5 ;  /* 0x0000000604057224 */ /* 0x000fca00078e0205 */
[----:B------:R-:W-:-:S13]  /*0270*/  ISETP.GE.U32.AND P1, PT, R5, R4, PT ;  /* 0x000000040500720c */ /* 0x000fda0003f26070 */
[----:B------:R-:W-:Y:S02]  /*0280*/  @P1 IMAD.IADD R5, R5, 0x1, -R4 ;  /* 0x0000000105051824 */ /* 0x000fe400078e0a04 */
[----:B------:R-:W-:-:S03]  /*0290*/  @P1 VIADD R10, R10, 0x1 ;  /* 0x000000010a0a1836 */ /* 0x000fc60000000000 */
[----:B------:R-:W-:-:S13]  /*02a0*/  ISETP.GE.U32.AND P2, PT, R5, R4, PT ;  /* 0x000000040500720c */ /* 0x000fda0003f46070 */
[----:B------:R-:W-:Y:S01]  /*02b0*/  @P2 VIADD R10, R10, 0x1 ;  /* 0x000000010a0a2836 */ /* 0x000fe20000000000 */
[----:B------:R-:W-:-:S05]  /*02c0*/  @!P3 LOP3.LUT R10, RZ, R4, RZ, 0x33, !PT ;  /* 0x00000004ff0ab212 */ /* 0x000fca00078e33ff */
[----:B------:R-:W-:-:S05]  /*02d0*/  IMAD.IADD R5, R9, 0x1, R10 ;  /* 0x0000000109057824 */ /* 0x000fca00078e020a */
[C---:B------:R-:W-:Y:S02]  /*02e0*/  LOP3.LUT R6, R5.reuse, 0x3, RZ, 0xc0, !PT ;  /* 0x0000000305067812 */ /* 0x040fe400078ec0ff */
[----:B------:R-:W-:Y:S02]  /*02f0*/  ISETP.GE.U32.AND P1, PT, R5, 0x3, PT ;  /* 0x000000030500780c */ /* 0x000fe40003f26070 */
[----:B------:R-:W-:-:S13]  /*0300*/  ISETP.NE.AND P2, PT, R6, 0x3, PT ;  /* 0x000000030600780c */ /* 0x000fda0003f45270 */
[----:B------:R-:W-:Y:S05]  /*0310*/  @!P2 BRA `(.L_x_4) ;  /* 0x000000000030a947 */ /* 0x000fea0003800000 */
[----:B------:R-:W-:-:S05]  /*0320*/  VIADD R5, R5, 0x1 ;  /* 0x0000000105057836 */ /* 0x000fca0000000000 */
[----:B------:R-:W-:-:S05]  /*0330*/  LOP3.LUT R5, R5, 0x3, RZ, 0xc0, !PT ;  /* 0x0000000305057812 */ /* 0x000fca00078ec0ff */
[----:B------:R-:W-:-:S07]  /*0340*/  IMAD.MOV R5, RZ, RZ, -R5 ;  /* 0x000000ffff057224 */ /* 0x000fce00078e0a05 */
.L_x_5:
[----:B------:R-:W-:-:S04]  /*0350*/  IADD3 R6, P2, PT, R3, UR10, RZ ;  /* 0x0000000a03067c10 */ /* 0x000fc8000ff5e0ff */
[----:B------:R-:W-:-:S05]  /*0360*/  LEA.HI.X.SX32 R7, R3, UR11, 0x1, P2 ;  /* 0x0000000b03077c11 */ /* 0x000fca00090f0eff */
[----:B------:R-:W2:Y:S01]  /*0370*/  LDG.E.U8 R6, desc[UR8][R6.64] ;  /* 0x0000000806067981 */ /* 0x000ea2000c1e1100 */
[----:B------:R-:W-:Y:S02]  /*0380*/  VIADD R5, R5, 0x1 ;  /* 0x0000000105057836 */ /* 0x000fe40000000000 */
[----:B------:R-:W-:-:S03]  /*0390*/  IMAD.IADD R3, R4, 0x1, R3 ;  /* 0x0000000104037824 */ /* 0x000fc600078e0203 */
[----:B------:R-:W-:Y:S02]  /*03a0*/  ISETP.NE.AND P2, PT, R5, RZ, PT ;  /* 0x000000ff0500720c */ /* 0x000fe40003f45270 */
[----:B0-2---:R-:W-:-:S05]  /*03b0*/  LEA R8, R6, UR4, 0x2 ;  /* 0x0000000406087c11 */ /* 0x005fca000f8e10ff */
[----:B------:R0:W-:Y:S06]  /*03c0*/  ATOMS.POPC.INC.32 RZ, [R8+URZ] ;  /* 0x0000000008ff7f8c */ /* 0x0001ec000d8000ff */
[----:B------:R-:W-:Y:S05]  /*03d0*/  @P2 BRA `(.L_x_5) ;  /* 0xfffffffc00dc2947 */ /* 0x000fea000383ffff */
.L_x_4:
[----:B------:R-:W-:Y:S05]  /*03e0*/  BSYNC.RECONVERGENT B1 ;  /* 0x0000000000017941 */ /* 0x000fea0003800200 */
.L_x_3:
[----:B------:R-:W-:Y:S05]  /*03f0*/  @!P1 BRA `(.L_x_2) ;  /* 0x0000000000609947 */ /* 0x000fea0003800000 */
[----:B------:R-:W-:-:S07]  /*0400*/  SHF.R.S32.HI R17, RZ, 0x1f, R4 ;  /* 0x0000001fff117819 */ /* 0x000fce0000011404 */
.L_x_6:
[----:B------:R-:W-:-:S04]  /*0410*/  IADD3 R12, P1, PT, R3, UR12, RZ ;  /* 0x0000000c030c7c10 */ /* 0x000fc8000ff3e0ff */
[----:B------:R-:W-:Y:S02]  /*0420*/  LEA.HI.X.SX32 R13, R3, UR13, 0x1, P1 ;  /* 0x0000000d030d7c11 */ /* 0x000fe400088f0eff */
[----:B------:R-:W-:-:S03]  /*0430*/  IADD3 R6, P1, PT, R4, R12, RZ ;  /* 0x0000000c04067210 */ /* 0x000fc60007f3e0ff */
[----:B------:R-:W2:Y:S02]  /*0440*/  LDG.E.U8 R12, desc[UR8][R12.64] ;  /* 0x000000080c0c7981 */ /* 0x000ea4000c1e1100 */
[----:B------:R-:W-:Y:S01]  /*0450*/  IMAD.X R7, R17, 0x1, R13, P1 ;  /* 0x0000000111077824 */ /* 0x000fe200008e060d */
[----:B0-----:R-:W-:-:S04]  /*0460*/  IADD3 R8, P1, PT, R4, R6, RZ ;  /* 0x0000000604087210 */ /* 0x001fc80007f3e0ff */
[----:B------:R-:W3:Y:S01]  /*0470*/  LDG.E.U8 R6, desc[UR8][R6.64] ;  /* 0x0000000806067981 */ /* 0x000ee2000c1e1100 */
[----:B------:R-:W-:Y:S01]  /*0480*/  IMAD.X R9, R17, 0x1, R7, P1 ;  /* 0x0000000111097824 */ /* 0x000fe200008e0607 */
[----:B------:R-:W-:-:S04]  /*0490*/  IADD3 R10, P1, PT, R4, R8, RZ ;  /* 0x00000008040a7210 */ /* 0x000fc80007f3e0ff */
[----:B------:R-:W4:Y:S01]  /*04a0*/  LDG.E.U8 R8, desc[UR8][R8.64] ;  /* 0x0000000808087981 */ /* 0x000f22000c1e1100 */
[----:B------:R-:W-:-:S05]  /*04b0*/  IMAD.X R11, R17, 0x1, R9, P1 ;  /* 0x00000001110b7824 */ /* 0x000fca00008e0609 */
[----:B------:R-:W5:Y:S01]  /*04c0*/  LDG.E.U8 R10, desc[UR8][R10.64] ;  /* 0x000000080a0a7981 */ /* 0x000f62000c1e1100 */
[----:B------:R-:W-:-:S05]  /*04d0*/  IMAD R3, R4, 0x4, R3 ;  /* 0x0000000404037824 */ /* 0x000fca00078e0203 */
[----:B------:R-:W-:Y:S02]  /*04e0*/  ISETP.GE.AND P1, PT, R3, UR7, PT ;  /* 0x0000000703007c0c */ /* 0x000fe4000bf26270 */
[----:B-12---:R-:W-:-:S05]  /*04f0*/  LEA R5, R12, UR4, 0x2 ;  /* 0x000000040c057c11 */ /* 0x006fca000f8e10ff */
[----:B------:R1:W-:Y:S01]  /*0500*/  ATOMS.POPC.INC.32 RZ, [R5+URZ] ;  /* 0x0000000005ff7f8c */ /* 0x0003e2000d8000ff */
[----:B---3--:R-:W-:-:S05]  /*0510*/  LEA R14, R6, UR4, 0x2 ;  /* 0x00000004060e7c11 */ /* 0x008fca000f8e10ff */
[----:B------:R1:W-:Y:S01]  /*0520*/  ATOMS.POPC.INC.32 RZ, [R14+URZ] ;  /* 0x000000000eff7f8c */ /* 0x0003e2000d8000ff */
[----:B----4-:R-:W-:-:S05]  /*0530*/  LEA R15, R8, UR4, 0x2 ;  /* 0x00000004080f7c11 */ /* 0x010fca000f8e10ff */
[----:B------:R1:W-:Y:S01]  /*0540*/  ATOMS.POPC.INC.32 RZ, [R15+URZ] ;  /* 0x000000000fff7f8c */ /* 0x0003e2000d8000ff */
[----:B-----5:R-:W-:-:S05]  /*0550*/  LEA R16, R10, UR4, 0x2 ;  /* 0x000000040a107c11 */ /* 0x020fca000f8e10ff */
[----:B------:R1:W-:Y:S01]  /*0560*/  ATOMS.POPC.INC.32 RZ, [R16+URZ] ;  /* 0x0000000010ff7f8c */ /* 0x0003e2000d8000ff */
[----:B------:R-:W-:Y:S05]  /*0570*/  @!P1 BRA `(.L_x_6) ;  /* 0xfffffffc00a49947 */ /* 0x000fea000383ffff */
.L_x_2:
[----:B------:R-:W-:Y:S05]  /*0580*/  BSYNC.RECONVERGENT B0 ;  /* 0x0000000000007941 */ /* 0x000fea0003800200 */
.L_x_1:
[----:B------:R-:W-:Y:S06]  /*0590*/  BAR.SYNC.DEFER_BLOCKING 0x0 ;  /* 0x0000000000007b1d */ /* 0x000fec0000010000 */
[----:B------:R-:W-:Y:S05]  /*05a0*/  @P0 EXIT ;  /* 0x000000000000094d */ /* 0x000fea0003800000 */
[----:B------:R-:W2:Y:S01]  /*05b0*/  LDS R3, [R2] ;  /* 0x0000000002037984 */ /* 0x000ea20000000800 */
[----:B-1----:R-:W1:Y:S02]  /*05c0*/  LDC.64 R4, c[0x0][0x388] ;  /* 0x0000e200ff047b82 */ /* 0x002e640000000a00 */
[----:B-1----:R-:W-:-:S05]  /*05d0*/  IMAD.WIDE.U32 R4, R0, 0x4, R4 ;  /* 0x0000000400047825 */ /* 0x002fca00078e0004 */
[----:B--2---:R-:W-:Y:S01]  /*05e0*/  REDG.E.ADD.STRONG.GPU desc[UR8][R4.64], R3 ;  /* 0x000000030400798e */ /* 0x004fe2000c12e108 */
[----:B------:R-:W-:Y:S05]  /*05f0*/  EXIT ;  /* 0x000000000000794d */ /* 0x000fea0003800000 */
.L_x_7:
        /* <DEDUP_REMOVED lines=16> */
.L_x_9:


//--------------------- .nv.shared.reserved.0     --------------------------
	.section	.nv.shared.reserved.0,"aw",@nobits
	.weak		__nv_reservedSMEM_offset_0_alias
	.size		__nv_reservedSMEM_offset_0_alias, 0, 64
	.other		__nv_reservedSMEM_offset_0_alias,@"STO_CUDA_RESERVED_SHARED STV_DEFAULT"
__nv_reservedSMEM_offset_0_alias:
	.zero		0
	.zero		64


//--------------------- .nv.shared._Z15histogramKernelPKhPii --------------------------
	.section	.nv.shared._Z15histogramKernelPKhPii,"aw",@nobits
	.sectionflags	@""
	.align	4
.nv.shared._Z15histogramKernelPKhPii:
	.zero		2048


//--------------------- .nv.constant0._Z21histogramKernelSimplePKhPii --------------------------
	.section	.nv.constant0._Z21histogramKernelSimplePKhPii,"a",@progbits
	.sectionflags	@""
	.align	4
.nv.constant0._Z21histogramKernelSimplePKhPii:
	.zero		916


//--------------------- .nv.constant0._Z15histogramKernelPKhPii --------------------------
	.section	.nv.constant0._Z15histogramKernelPKhPii,"a",@progbits
	.sectionflags	@""
	.align	4
.nv.constant0._Z15histogramKernelPKhPii:
	.zero		916


//--------------------- SYMBOLS --------------------------

	.type		.nv.reservedSmem.offset0,@object
	.size		.nv.reservedSmem.offset0,0x4
	.type		.nv.reservedSmem.cap,@object
	.size		.nv.reservedSmem.cap,0x4
